//
// Generated by NVIDIA NVVM Compiler
//
// Compiler Build ID: CL-36424714
// Cuda compilation tools, release 13.0, V13.0.88
// Based on NVVM 20.0.0
//

.version 9.0
.target sm_100
.address_size 64

	// .globl	_Z14find_solutionsPxS_i

.visible .entry _Z14find_solutionsPxS_i(
	.param .u64 .ptr .align 1 _Z14find_solutionsPxS_i_param_0,
	.param .u64 .ptr .align 1 _Z14find_solutionsPxS_i_param_1,
	.param .u32 _Z14find_solutionsPxS_i_param_2
)
{
	.reg .pred 	%p<11>;
	.reg .b32 	%r<13>;
	.reg .b64 	%rd<48>;

	ld.param.u64 	%rd20, [_Z14find_solutionsPxS_i_param_0];
	ld.param.u64 	%rd21, [_Z14find_solutionsPxS_i_param_1];
	ld.param.u32 	%r4, [_Z14find_solutionsPxS_i_param_2];
	mov.u32 	%r5, %ctaid.x;
	mov.u32 	%r6, %ntid.x;
	mov.u32 	%r7, %tid.x;
	mad.lo.s32 	%r1, %r5, %r6, %r7;
	setp.ge.s32 	%p1, %r1, %r4;
	@%p1 bra 	$L__BB0_14;
	cvta.to.global.u64 	%rd23, %rd20;
	mul.wide.s32 	%rd24, %r1, 8;
	add.s64 	%rd25, %rd23, %rd24;
	ld.global.u64 	%rd1, [%rd25];
	setp.lt.s64 	%p2, %rd1, 0;
	mov.b64 	%rd47, 0;
	@%p2 bra 	$L__BB0_13;
	mov.b64 	%rd47, 0;
	mov.b32 	%r12, 0;
$L__BB0_3:
	cvt.u64.u32 	%rd3, %r12;
	mul.wide.u32 	%rd27, %r12, %r12;
	sub.s64 	%rd4, %rd1, %rd27;
	setp.lt.u64 	%p3, %rd4, 2;
	mov.u64 	%rd43, %rd4;
	@%p3 bra 	$L__BB0_12;
	mov.b64 	%rd40, 4611686018427387904;
$L__BB0_5:
	mov.u64 	%rd41, %rd40;
	setp.gt.s64 	%p4, %rd41, %rd4;
	shr.u64 	%rd40, %rd41, 2;
	@%p4 bra 	$L__BB0_5;
	setp.eq.s64 	%p5, %rd41, 0;
	mov.b64 	%rd43, 0;
	@%p5 bra 	$L__BB0_12;
	mov.b64 	%rd43, 0;
	mov.u64 	%rd42, %rd4;
$L__BB0_8:
	add.s64 	%rd10, %rd41, %rd43;
	setp.lt.s64 	%p6, %rd42, %rd10;
	@%p6 bra 	$L__BB0_10;
	sub.s64 	%rd42, %rd42, %rd10;
	shr.s64 	%rd31, %rd43, 1;
	add.s64 	%rd43, %rd41, %rd31;
	bra.uni 	$L__BB0_11;
$L__BB0_10:
	shr.s64 	%rd43, %rd43, 1;
$L__BB0_11:
	shr.u64 	%rd16, %rd41, 2;
	setp.gt.u64 	%p7, %rd41, 3;
	mov.u64 	%rd41, %rd16;
	@%p7 bra 	$L__BB0_8;
$L__BB0_12:
	cvt.u32.u64 	%r9, %rd3;
	mul.lo.s64 	%rd32, %rd43, %rd43;
	setp.eq.s64 	%p8, %rd32, %rd4;
	setp.ge.s64 	%p9, %rd43, %rd3;
	selp.b64 	%rd33, %rd3, 0, %p8;
	selp.b64 	%rd34, %rd33, 0, %p9;
	add.s64 	%rd47, %rd34, %rd47;
	add.s32 	%r12, %r9, 1;
	mad.lo.s32 	%r10, %r9, %r9, %r9;
	add.s32 	%r11, %r10, %r12;
	cvt.u64.u32 	%rd35, %r11;
	setp.ge.s64 	%p10, %rd1, %rd35;
	@%p10 bra 	$L__BB0_3;
$L__BB0_13:
	cvta.to.global.u64 	%rd36, %rd21;
	add.s64 	%rd38, %rd36, %rd24;
	st.global.u64 	[%rd38], %rd47;
$L__BB0_14:
	ret;

}


// ===== COMPILED SASS (sm_100) =====

	.target	sm_100

	.elftype	@"ET_EXEC"


//--------------------- .note.nv.tkinfo           --------------------------
	.section	.note.nv.tkinfo,"",@"SHT_NOTE"
	.sectionflags	@"SHF_NOTE_NV_TKINFO"
	.tkinfo
        /*0018*/ 	.word	0x00000002
        /*0030*/ 	.string	""
        /*0030*/ 	.string	"ptxas"
        /*0030*/ 	.string	"Cuda compilation tools, release 13.0, V13.0.88"
        /*0030*/ 	.string	"Build cuda_13.0.r13.0/compiler.36424714_0"
        /*0030*/ 	.string	"-arch sm_100 -m 64 "



//--------------------- .note.nv.cuinfo           --------------------------
	.section	.note.nv.cuinfo,"",@"SHT_NOTE"
	.sectionflags	@"SHF_NOTE_NV_CUINFO"
        /*0018*/ 	.short	0x0002
        /*001a*/ 	.short	0x0064
        /*001c*/ 	.short	0x0082
	.zero		2


//--------------------- .nv.info                  --------------------------
	.section	.nv.info,"",@"SHT_CUDA_INFO"
	.align	4


	//----- nvinfo : EIATTR_REGCOUNT
	.align		4
        /*0000*/ 	.byte	0x04, 0x2f
        /*0002*/ 	.short	(.L_1 - .L_0)
	.align		4
.L_0:
        /*0004*/ 	.word	index@(_Z14find_solutionsPxS_i)
        /*0008*/ 	.word	0x00000014


	//----- nvinfo : EIATTR_FRAME_SIZE
	.align		4
.L_1:
        /*000c*/ 	.byte	0x04, 0x11
        /*000e*/ 	.short	(.L_3 - .L_2)
	.align		4
.L_2:
        /*0010*/ 	.word	index@(_Z14find_solutionsPxS_i)
        /*0014*/ 	.word	0x00000000


	//----- nvinfo : EIATTR_MIN_STACK_SIZE
	.align		4
.L_3:
        /*0018*/ 	.byte	0x04, 0x12
        /*001a*/ 	.short	(.L_5 - .L_4)
	.align		4
.L_4:
        /*001c*/ 	.word	index@(_Z14find_solutionsPxS_i)
        /*0020*/ 	.word	0x00000000
.L_5:


//--------------------- .nv.compat                --------------------------
	.section	.nv.compat,"",@"SHT_CUDA_COMPAT_INFO"
	.align	4
        /*0000*/ 	.byte	0x02, 0x09, 0x00, 0x00, 0x02, 0x02, 0x01, 0x00, 0x02, 0x05, 0x05, 0x00, 0x03, 0x07, 0x01, 0x01
        /*0010*/ 	.byte	0x02, 0x03, 0x00, 0x00, 0x02, 0x06, 0x01, 0x00, 0x04, 0x0b, 0x08, 0x00, 0x09, 0x00, 0x00, 0x00
        /*0020*/ 	.byte	0x00, 0x00, 0x00, 0x00


//--------------------- .nv.info._Z14find_solutionsPxS_i --------------------------
	.section	.nv.info._Z14find_solutionsPxS_i,"",@"SHT_CUDA_INFO"
	.sectionflags	@""
	.align	4


	//----- nvinfo : EIATTR_CUDA_API_VERSION
	.align		4
        /*0000*/ 	.byte	0x04, 0x37
        /*0002*/ 	.short	(.L_7 - .L_6)
.L_6:
        /*0004*/ 	.word	0x00000082


	//----- nvinfo : EIATTR_KPARAM_INFO
	.align		4
.L_7:
        /*0008*/ 	.byte	0x04, 0x17
        /*000a*/ 	.short	(.L_9 - .L_8)
.L_8:
        /*000c*/ 	.word	0x00000000
        /*0010*/ 	.short	0x0002
        /*0012*/ 	.short	0x0010
        /*0014*/ 	.byte	0x00, 0xf0, 0x11, 0x00


	//----- nvinfo : EIATTR_KPARAM_INFO
	.align		4
.L_9:
        /*0018*/ 	.byte	0x04, 0x17
        /*001a*/ 	.short	(.L_11 - .L_10)
.L_10:
        /*001c*/ 	.word	0x00000000
        /*0020*/ 	.short	0x0001
        /*0022*/ 	.short	0x0008
        /*0024*/ 	.byte	0x00, 0xf5, 0x21, 0x00


	//----- nvinfo : EIATTR_KPARAM_INFO
	.align		4
.L_11:
        /*0028*/ 	.byte	0x04, 0x17
        /*002a*/ 	.short	(.L_13 - .L_12)
.L_12:
        /*002c*/ 	.word	0x00000000
        /*0030*/ 	.short	0x0000
        /*0032*/ 	.short	0x0000
        /*0034*/ 	.byte	0x00, 0xf5, 0x21, 0x00


	//----- nvinfo : EIATTR_SPARSE_MMA_MASK
	.align		4
.L_13:
        /*0038*/ 	.byte	0x03, 0x50
        /*003a*/ 	.short	0x0000


	//----- nvinfo : EIATTR_MAXREG_COUNT
	.align		4
        /*003c*/ 	.byte	0x03, 0x1b
        /*003e*/ 	.short	0x00ff


	//----- nvinfo : EIATTR_MERCURY_ISA_VERSION
	.align		4
        /*0040*/ 	.byte	0x03, 0x5f
        /*0042*/ 	.short	0x0101


	//----- nvinfo : EIATTR_VRC_CTA_INIT_COUNT
	.align		4
        /*0044*/ 	.byte	0x02, 0x4a
	.zero		1
	.zero		1


	//----- nvinfo : EIATTR_EXIT_INSTR_OFFSETS
	.align		4
        /*0048*/ 	.byte	0x04, 0x1c
        /*004a*/ 	.short	(.L_15 - .L_14)


	//   ....[0]....
.L_14:
        /*004c*/ 	.word	0x00000070


	//   ....[1]....
        /*0050*/ 	.word	0x00000580


	//----- nvinfo : EIATTR_CRS_STACK_SIZE
	.align		4
.L_15:
        /*0054*/ 	.byte	0x04, 0x1e
        /*0056*/ 	.short	(.L_17 - .L_16)
.L_16:
        /*0058*/ 	.word	0x00000000


	//----- nvinfo : EIATTR_CBANK_PARAM_SIZE
	.align		4
.L_17:
        /*005c*/ 	.byte	0x03, 0x19
        /*005e*/ 	.short	0x0014


	//----- nvinfo : EIATTR_PARAM_CBANK
	.align		4
        /*0060*/ 	.byte	0x04, 0x0a
        /*0062*/ 	.short	(.L_19 - .L_18)
	.align		4
.L_18:
        /*0064*/ 	.word	index@(.nv.constant0._Z14find_solutionsPxS_i)
        /*0068*/ 	.short	0x0380
        /*006a*/ 	.short	0x0014


	//----- nvinfo : EIATTR_SW_WAR
	.align		4
.L_19:
        /*006c*/ 	.byte	0x04, 0x36
        /*006e*/ 	.short	(.L_21 - .L_20)
.L_20:
        /*0070*/ 	.word	0x00000008
.L_21:


//--------------------- .nv.callgraph             --------------------------
	.section	.nv.callgraph,"",@"SHT_CUDA_CALLGRAPH"
	.align	4
	.sectionentsize	8
	.align		4
        /*0000*/ 	.word	0x00000000
	.align		4
        /*0004*/ 	.word	0xffffffff
	.align		4
        /*0008*/ 	.word	0x00000000
	.align		4
        /*000c*/ 	.word	0xfffffffe
	.align		4
        /*0010*/ 	.word	0x00000000
	.align		4
        /*0014*/ 	.word	0xfffffffd
	.align		4
        /*0018*/ 	.word	0x00000000
	.align		4
        /*001c*/ 	.word	0xfffffffc


//--------------------- .text._Z14find_solutionsPxS_i --------------------------
	.section	.text._Z14find_solutionsPxS_i,"ax",@progbits
	.align	128
        .global         _Z14find_solutionsPxS_i
        .type           _Z14find_solutionsPxS_i,@function
        .size           _Z14find_solutionsPxS_i,(.L_x_9 - _Z14find_solutionsPxS_i)
        .other          _Z14find_solutionsPxS_i,@"STO_CUDA_ENTRY STV_DEFAULT"
_Z14find_solutionsPxS_i:
.text._Z14find_solutionsPxS_i:
[----:B------:R-:W-:Y:S01]  /*0000*/  LDC R1, c[0x0][0x37c] ;  /* 0x0000df00ff017b82 */ /* 0x000fe20000000800 */
[----:B------:R-:W0:Y:S07]  /*0010*/  S2R R3, SR_TID.X ;  /* 0x0000000000037919 */ /* 0x000e2e0000002100 */
[----:B------:R-:W0:Y:S01]  /*0020*/  S2UR UR4, SR_CTAID.X ;  /* 0x00000000000479c3 */ /* 0x000e220000002500 */
[----:B------:R-:W1:Y:S07]  /*0030*/  LDCU UR5, c[0x0][0x390] ;  /* 0x00007200ff0577ac */ /* 0x000e6e0008000800 */
[----:B------:R-:W0:Y:S02]  /*0040*/  LDC R0, c[0x0][0x360] ;  /* 0x0000d800ff007b82 */ /* 0x000e240000000800 */
[----:B0-----:R-:W-:-:S05]  /*0050*/  IMAD R0, R0, UR4, R3 ;  /* 0x0000000400007c24 */ /* 0x001fca000f8e0203 */
[----:B-1----:R-:W-:-:S13]  /*0060*/  ISETP.GE.AND P0, PT, R0, UR5, PT ;  /* 0x0000000500007c0c */ /* 0x002fda000bf06270 */
[----:B------:R-:W-:Y:S05]  /*0070*/  @P0 EXIT ;  /* 0x000000000000094d */ /* 0x000fea0003800000 */
[----:B------:R-:W0:Y:S01]  /*0080*/  LDC.64 R2, c[0x0][0x380] ;  /* 0x0000e000ff027b82 */ /* 0x000e220000000a00 */
[----:B------:R-:W1:Y:S01]  /*0090*/  LDCU.64 UR4, c[0x0][0x358] ;  /* 0x00006b00ff0477ac */ /* 0x000e620008000a00 */
[----:B0-----:R-:W-:-:S06]  /*00a0*/  IMAD.WIDE R2, R0, 0x8, R2 ;  /* 0x0000000800027825 */ /* 0x001fcc00078e0202 */
[----:B-1----:R-:W2:Y:S01]  /*00b0*/  LDG.E.64 R2, desc[UR4][R2.64] ;  /* 0x0000000402027981 */ /* 0x002ea2000c1e1b00 */
[----:B------:R-:W-:Y:S01]  /*00c0*/  BSSY.RECONVERGENT B0, `(.L_x_0) ;  /* 0x0000048000007945 */ /* 0x000fe20003800200 */
[----:B------:R-:W-:Y:S02]  /*00d0*/  CS2R R4, SRZ ;  /* 0x0000000000047805 */ /* 0x000fe4000001ff00 */
[----:B--2---:R-:W-:-:S13]  /*00e0*/  ISETP.GE.AND P0, PT, R3, RZ, PT ;  /* 0x000000ff0300720c */ /* 0x004fda0003f06270 */
[----:B------:R-:W-:Y:S05]  /*00f0*/  @!P0 BRA `(.L_x_1) ;  /* 0x0000000400108947 */ /* 0x000fea0003800000 */
[----:B------:R-:W-:Y:S01]  /*0100*/  CS2R R4, SRZ ;  /* 0x0000000000047805 */ /* 0x000fe2000001ff00 */
[----:B------:R-:W-:-:S07]  /*0110*/  IMAD.MOV.U32 R6, RZ, RZ, RZ ;  /* 0x000000ffff067224 */ /* 0x000fce00078e00ff */
.L_x_7:
[----:B------:R-:W-:Y:S01]  /*0120*/  IMAD.WIDE.U32 R8, R6, R6, RZ ;  /* 0x0000000606087225 */ /* 0x000fe200078e00ff */
[----:B------:R-:W-:Y:S02]  /*0130*/  BSSY.RECONVERGENT B1, `(.L_x_2) ;  /* 0x000002d000017945 */ /* 0x000fe40003800200 */
[----:B------:R-:W-:-:S05]  /*0140*/  IADD3 R8, P0, PT, R2, -R8, RZ ;  /* 0x8000000802087210 */ /* 0x000fca0007f1e0ff */
[----:B------:R-:W-:Y:S01]  /*0150*/  IMAD.X R7, R3, 0x1, ~R9, P0 ;  /* 0x0000000103077824 */ /* 0x000fe200000e0e09 */
[----:B------:R-:W-:Y:S01]  /*0160*/  ISETP.GE.U32.AND P0, PT, R8, 0x2, PT ;  /* 0x000000020800780c */ /* 0x000fe20003f06070 */
[----:B------:R-:W-:Y:S02]  /*0170*/  IMAD.MOV.U32 R15, RZ, RZ, R8 ;  /* 0x000000ffff0f7224 */ /* 0x000fe400078e0008 */
[----:B------:R-:W-:Y:S01]  /*0180*/  IMAD.MOV.U32 R16, RZ, RZ, R7 ;  /* 0x000000ffff107224 */ /* 0x000fe200078e0007 */
[----:B------:R-:W-:-:S13]  /*0190*/  ISETP.GE.U32.AND.EX P0, PT, R7, RZ, PT, P0 ;  /* 0x000000ff0700720c */ /* 0x000fda0003f06100 */
[----:B------:R-:W-:Y:S05]  /*01a0*/  @!P0 BRA `(.L_x_3) ;  /* 0x0000000000948947 */ /* 0x000fea0003800000 */
[----:B------:R-:W-:Y:S01]  /*01b0*/  BSSY.RECONVERGENT B2, `(.L_x_4) ;  /* 0x000000a000027945 */ /* 0x000fe20003800200 */
[----:B------:R-:W-:Y:S02]  /*01c0*/  IMAD.MOV.U32 R11, RZ, RZ, RZ ;  /* 0x000000ffff0b7224 */ /* 0x000fe400078e00ff */
[----:B------:R-:W-:-:S07]  /*01d0*/  IMAD.MOV.U32 R12, RZ, RZ, 0x40000000 ;  /* 0x40000000ff0c7424 */ /* 0x000fce00078e00ff */
.L_x_5:
[C---:B------:R-:W-:Y:S01]  /*01e0*/  ISETP.GT.U32.AND P0, PT, R11.reuse, R8, PT ;  /* 0x000000080b00720c */ /* 0x040fe20003f04070 */
[----:B------:R-:W-:Y:S01]  /*01f0*/  IMAD.MOV.U32 R9, RZ, RZ, R11 ;  /* 0x000000ffff097224 */ /* 0x000fe200078e000b */
[--C-:B------:R-:W-:Y:S01]  /*0200*/  SHF.R.U64 R11, R11, 0x2, R12.reuse ;  /* 0x000000020b0b7819 */ /* 0x100fe2000000120c */
[--C-:B------:R-:W-:Y:S01]  /*0210*/  IMAD.MOV.U32 R10, RZ, RZ, R12.reuse ;  /* 0x000000ffff0a7224 */ /* 0x100fe200078e000c */
[----:B------:R-:W-:Y:S02]  /*0220*/  ISETP.GT.AND.EX P0, PT, R12, R7, PT, P0 ;  /* 0x000000070c00720c */ /* 0x000fe40003f04300 */
[----:B------:R-:W-:-:S11]  /*0230*/  SHF.R.U32.HI R12, RZ, 0x2, R12 ;  /* 0x00000002ff0c7819 */ /* 0x000fd6000001160c */
[----:B------:R-:W-:Y:S05]  /*0240*/  @P0 BRA `(.L_x_5) ;  /* 0xfffffffc00e40947 */ /* 0x000fea000383ffff */
[----:B------:R-:W-:Y:S05]  /*0250*/  BSYNC.RECONVERGENT B2 ;  /* 0x0000000000027941 */ /* 0x000fea0003800200 */
.L_x_4:
[----:B------:R-:W-:Y:S01]  /*0260*/  ISETP.NE.U32.AND P0, PT, R9, RZ, PT ;  /* 0x000000ff0900720c */ /* 0x000fe20003f05070 */
[----:B------:R-:W-:Y:S02]  /*0270*/  IMAD.MOV.U32 R15, RZ, RZ, RZ ;  /* 0x000000ffff0f7224 */ /* 0x000fe400078e00ff */
[----:B------:R-:W-:Y:S01]  /*0280*/  IMAD.MOV.U32 R16, RZ, RZ, RZ ;  /* 0x000000ffff107224 */ /* 0x000fe200078e00ff */
[----:B------:R-:W-:-:S13]  /*0290*/  ISETP.NE.AND.EX P0, PT, R10, RZ, PT, P0 ;  /* 0x000000ff0a00720c */ /* 0x000fda0003f05300 */
[----:B------:R-:W-:Y:S05]  /*02a0*/  @!P0 BRA `(.L_x_3) ;  /* 0x0000000000548947 */ /* 0x000fea0003800000 */
[----:B------:R-:W-:Y:S02]  /*02b0*/  IMAD.MOV.U32 R15, RZ, RZ, RZ ;  /* 0x000000ffff0f7224 */ /* 0x000fe400078e00ff */
[----:B------:R-:W-:Y:S02]  /*02c0*/  IMAD.MOV.U32 R16, RZ, RZ, RZ ;  /* 0x000000ffff107224 */ /* 0x000fe400078e00ff */
[----:B------:R-:W-:Y:S02]  /*02d0*/  IMAD.MOV.U32 R13, RZ, RZ, R8 ;  /* 0x000000ffff0d7224 */ /* 0x000fe400078e0008 */
[----:B------:R-:W-:-:S07]  /*02e0*/  IMAD.MOV.U32 R14, RZ, RZ, R7 ;  /* 0x000000ffff0e7224 */ /* 0x000fce00078e0007 */
.L_x_6:
[C---:B------:R-:W-:Y:S02]  /*02f0*/  IADD3 R12, P1, PT, R15.reuse, R9, RZ ;  /* 0x000000090f0c7210 */ /* 0x040fe40007f3e0ff */
[----:B------:R-:W-:Y:S02]  /*0300*/  SHF.R.S64 R11, R15, 0x1, R16 ;  /* 0x000000010f0b7819 */ /* 0x000fe40000001010 */
[----:B------:R-:W-:Y:S01]  /*0310*/  ISETP.GE.U32.AND P0, PT, R13, R12, PT ;  /* 0x0000000c0d00720c */ /* 0x000fe20003f06070 */
[----:B------:R-:W-:Y:S01]  /*0320*/  IMAD.X R17, R16, 0x1, R10, P1 ;  /* 0x0000000110117824 */ /* 0x000fe200008e060a */
[----:B------:R-:W-:-:S04]  /*0330*/  ISETP.GT.U32.AND P1, PT, R9, 0x3, PT ;  /* 0x000000030900780c */ /* 0x000fc80003f24070 */
[----:B------:R-:W-:Y:S02]  /*0340*/  ISETP.GE.AND.EX P0, PT, R14, R17, PT, P0 ;  /* 0x000000110e00720c */ /* 0x000fe40003f06300 */
[----:B------:R-:W-:-:S11]  /*0350*/  ISETP.GT.U32.AND.EX P1, PT, R10, RZ, PT, P1 ;  /* 0x000000ff0a00720c */ /* 0x000fd60003f24110 */
[----:B------:R-:W-:Y:S02]  /*0360*/  @P0 IADD3 R13, P3, PT, -R12, R13, RZ ;  /* 0x0000000d0c0d0210 */ /* 0x000fe40007f7e1ff */
[----:B------:R-:W-:Y:S02]  /*0370*/  SHF.R.S32.HI R12, RZ, 0x1, R16 ;  /* 0x00000001ff0c7819 */ /* 0x000fe40000011410 */
[C---:B------:R-:W-:Y:S01]  /*0380*/  @P0 IADD3 R15, P2, PT, R9.reuse, R11, RZ ;  /* 0x0000000b090f0210 */ /* 0x040fe20007f5e0ff */
[----:B------:R-:W-:Y:S01]  /*0390*/  @P0 IMAD.X R14, R14, 0x1, ~R17, P3 ;  /* 0x000000010e0e0824 */ /* 0x000fe200018e0e11 */
[----:B------:R-:W-:Y:S01]  /*03a0*/  SHF.R.U64 R9, R9, 0x2, R10 ;  /* 0x0000000209097819 */ /* 0x000fe2000000120a */
[----:B------:R-:W-:Y:S02]  /*03b0*/  @!P0 IMAD.MOV.U32 R15, RZ, RZ, R11 ;  /* 0x000000ffff0f8224 */ /* 0x000fe400078e000b */
[----:B------:R-:W-:Y:S01]  /*03c0*/  @P0 IMAD.X R16, R10, 0x1, R12, P2 ;  /* 0x000000010a100824 */ /* 0x000fe200010e060c */
[----:B------:R-:W-:Y:S01]  /*03d0*/  SHF.R.U32.HI R10, RZ, 0x2, R10 ;  /* 0x00000002ff0a7819 */ /* 0x000fe2000001160a */
[----:B------:R-:W-:Y:S01]  /*03e0*/  @!P0 IMAD.MOV.U32 R16, RZ, RZ, R12 ;  /* 0x000000ffff108224 */ /* 0x000fe200078e000c */
[----:B------:R-:W-:Y:S06]  /*03f0*/  @P1 BRA `(.L_x_6) ;  /* 0xfffffffc00bc1947 */ /* 0x000fec000383ffff */
.L_x_3:
[----:B------:R-:W-:Y:S05]  /*0400*/  BSYNC.RECONVERGENT B1 ;  /* 0x0000000000017941 */ /* 0x000fea0003800200 */
.L_x_2:
[-C--:B------:R-:W-:Y:S01]  /*0410*/  IMAD R9, R16, R15.reuse, RZ ;  /* 0x0000000f10097224 */ /* 0x080fe200078e02ff */
[C---:B------:R-:W-:Y:S01]  /*0420*/  ISETP.GE.U32.AND P0, PT, R15.reuse, R6, PT ;  /* 0x000000060f00720c */ /* 0x040fe20003f06070 */
[----:B------:R-:W-:-:S03]  /*0430*/  IMAD.WIDE.U32 R10, R15, R15, RZ ;  /* 0x0000000f0f0a7225 */ /* 0x000fc600078e00ff */
[----:B------:R-:W-:Y:S01]  /*0440*/  ISETP.GE.AND.EX P0, PT, R16, RZ, PT, P0 ;  /* 0x000000ff1000720c */ /* 0x000fe20003f06300 */
[----:B------:R-:W-:Y:S01]  /*0450*/  IMAD R9, R15, R16, R9 ;  /* 0x000000100f097224 */ /* 0x000fe200078e0209 */
[----:B------:R-:W-:Y:S01]  /*0460*/  ISETP.NE.U32.AND P1, PT, R10, R8, PT ;  /* 0x000000080a00720c */ /* 0x000fe20003f25070 */
[C---:B------:R-:W-:Y:S02]  /*0470*/  VIADD R8, R6.reuse, 0x1 ;  /* 0x0000000106087836 */ /* 0x040fe40000000000 */
[----:B------:R-:W-:Y:S02]  /*0480*/  IMAD.IADD R10, R11, 0x1, R9 ;  /* 0x000000010b0a7824 */ /* 0x000fe400078e0209 */
[----:B------:R-:W-:-:S03]  /*0490*/  IMAD R9, R6, R6, R6 ;  /* 0x0000000606097224 */ /* 0x000fc600078e0206 */
[----:B------:R-:W-:Y:S01]  /*04a0*/  ISETP.NE.AND.EX P1, PT, R10, R7, PT, P1 ;  /* 0x000000070a00720c */ /* 0x000fe20003f25310 */
[----:B------:R-:W-:-:S03]  /*04b0*/  IMAD.IADD R9, R8, 0x1, R9 ;  /* 0x0000000108097824 */ /* 0x000fc600078e0209 */
[----:B------:R-:W-:Y:S01]  /*04c0*/  SEL R7, R6, RZ, !P1 ;  /* 0x000000ff06077207 */ /* 0x000fe20004800000 */
[----:B------:R-:W-:Y:S01]  /*04d0*/  IMAD.MOV.U32 R6, RZ, RZ, R8 ;  /* 0x000000ffff067224 */ /* 0x000fe200078e0008 */
[----:B------:R-:W-:Y:S02]  /*04e0*/  ISETP.GE.U32.AND P1, PT, R2, R9, PT ;  /* 0x000000090200720c */ /* 0x000fe40003f26070 */
[----:B------:R-:W-:Y:S02]  /*04f0*/  SEL R7, R7, RZ, P0 ;  /* 0x000000ff07077207 */ /* 0x000fe40000000000 */
[----:B------:R-:W-:Y:S02]  /*0500*/  ISETP.GE.AND.EX P0, PT, R3, RZ, PT, P1 ;  /* 0x000000ff0300720c */ /* 0x000fe40003f06310 */
[----:B------:R-:W-:-:S05]  /*0510*/  IADD3 R4, P1, PT, R4, R7, RZ ;  /* 0x0000000704047210 */ /* 0x000fca0007f3e0ff */
[----:B------:R-:W-:-:S06]  /*0520*/  IMAD.X R5, RZ, RZ, R5, P1 ;  /* 0x000000ffff057224 */ /* 0x000fcc00008e0605 */
[----:B------:R-:W-:Y:S05]  /*0530*/  @P0 BRA `(.L_x_7) ;  /* 0xfffffff800f80947 */ /* 0x000fea000383ffff */
.L_x_1:
[----:B------:R-:W-:Y:S05]  /*0540*/  BSYNC.RECONVERGENT B0 ;  /* 0x0000000000007941 */ /* 0x000fea0003800200 */
.L_x_0:
[----:B------:R-:W0:Y:S02]  /*0550*/  LDC.64 R2, c[0x0][0x388] ;  /* 0x0000e200ff027b82 */ /* 0x000e240000000a00 */
[----:B0-----:R-:W-:-:S05]  /*0560*/  IMAD.WIDE R2, R0, 0x8, R2 ;  /* 0x0000000800027825 */ /* 0x001fca00078e0202 */
[----:B------:R-:W-:Y:S01]  /*0570*/  STG.E.64 desc[UR4][R2.64], R4 ;  /* 0x0000000402007986 */ /* 0x000fe2000c101b04 */
[----:B------:R-:W-:Y:S05]  /*0580*/  EXIT ;  /* 0x000000000000794d */ /* 0x000fea0003800000 */
.L_x_8:
[----:B------:R-:W-:-:S00]  /*0590*/  BRA `(.L_x_8) ;  /* 0xfffffffc00fc7947 */ /* 0x000fc0000383ffff */
[----:B------:R-:W-:-:S00]  /*05a0*/  NOP ;  /* 0x0000000000007918 */ /* 0x000fc00000000000 */
        /* <DEDUP_REMOVED lines=13> */
.L_x_9:


//--------------------- .nv.shared.reserved.0     --------------------------
	.section	.nv.shared.reserved.0,"aw",@nobits
	.weak		__nv_reservedSMEM_offset_0_alias
	.size		__nv_reservedSMEM_offset_0_alias, 0, 64
	.other		__nv_reservedSMEM_offset_0_alias,@"STO_CUDA_RESERVED_SHARED STV_DEFAULT"
__nv_reservedSMEM_offset_0_alias:
	.zero		0
	.zero		64


//--------------------- .nv.constant0._Z14find_solutionsPxS_i --------------------------
	.section	.nv.constant0._Z14find_solutionsPxS_i,"a",@progbits
	.sectionflags	@""
	.align	4
.nv.constant0._Z14find_solutionsPxS_i:
	.zero		916


//--------------------- SYMBOLS --------------------------

	.type		.nv.reservedSmem.offset0,@object
	.size		.nv.reservedSmem.offset0,0x4
